//
// Generated by NVIDIA NVVM Compiler
//
// Compiler Build ID: CL-36424714
// Cuda compilation tools, release 13.0, V13.0.88
// Based on NVVM 20.0.0
//

.version 9.0
.target sm_100
.address_size 64

	// .globl	_Z11tanh_kernelPfii

.visible .entry _Z11tanh_kernelPfii(
	.param .u64 .ptr .align 1 _Z11tanh_kernelPfii_param_0,
	.param .u32 _Z11tanh_kernelPfii_param_1,
	.param .u32 _Z11tanh_kernelPfii_param_2
)
{
	.reg .pred 	%p<3>;
	.reg .b32 	%r<5>;
	.reg .b32 	%f<17>;
	.reg .b64 	%rd<5>;

	ld.param.u64 	%rd1, [_Z11tanh_kernelPfii_param_0];
	cvta.to.global.u64 	%rd2, %rd1;
	mov.u32 	%r1, %ctaid.x;
	mov.u32 	%r2, %ntid.x;
	mov.u32 	%r3, %tid.x;
	mad.lo.s32 	%r4, %r1, %r2, %r3;
	mul.wide.s32 	%rd3, %r4, 4;
	add.s64 	%rd4, %rd2, %rd3;
	ld.global.f32 	%f1, [%rd4];
	abs.f32 	%f2, %f1;
	mul.f32 	%f3, %f2, 0f4038AA3B;
	ex2.approx.ftz.f32 	%f4, %f3;
	add.f32 	%f5, %f4, 0f3F800000;
	rcp.approx.ftz.f32 	%f6, %f5;
	fma.rn.f32 	%f7, %f6, 0fC0000000, 0f3F800000;
	setp.ge.f32 	%p1, %f2, 0f41102CB4;
	selp.f32 	%f8, 0f3F800000, %f7, %p1;
	copysign.f32 	%f9, %f1, %f8;
	mul.f32 	%f10, %f1, %f1;
	fma.rn.f32 	%f11, %f10, 0f3C80F082, 0fBD563CAE;
	fma.rn.f32 	%f12, %f11, %f10, 0f3E085941;
	fma.rn.f32 	%f13, %f12, %f10, 0fBEAAA9ED;
	fma.rn.f32 	%f14, %f13, %f10, 0f00000000;
	fma.rn.f32 	%f15, %f14, %f1, %f1;
	setp.ge.f32 	%p2, %f2, 0f3F19999A;
	selp.f32 	%f16, %f9, %f15, %p2;
	st.global.f32 	[%rd4], %f16;
	bar.sync 	0;
	ret;

}


// ===== COMPILED SASS (sm_100) =====

	.target	sm_100

	.elftype	@"ET_EXEC"


//--------------------- .note.nv.tkinfo           --------------------------
	.section	.note.nv.tkinfo,"",@"SHT_NOTE"
	.sectionflags	@"SHF_NOTE_NV_TKINFO"
	.tkinfo
        /*0018*/ 	.word	0x00000002
        /*0030*/ 	.string	""
        /*0030*/ 	.string	"ptxas"
        /*0030*/ 	.string	"Cuda compilation tools, release 13.0, V13.0.88"
        /*0030*/ 	.string	"Build cuda_13.0.r13.0/compiler.36424714_0"
        /*0030*/ 	.string	"-arch sm_100 -m 64 "



//--------------------- .note.nv.cuinfo           --------------------------
	.section	.note.nv.cuinfo,"",@"SHT_NOTE"
	.sectionflags	@"SHF_NOTE_NV_CUINFO"
        /*0018*/ 	.short	0x0002
        /*001a*/ 	.short	0x0064
        /*001c*/ 	.short	0x0082
	.zero		2


//--------------------- .nv.info                  --------------------------
	.section	.nv.info,"",@"SHT_CUDA_INFO"
	.align	4


	//----- nvinfo : EIATTR_REGCOUNT
	.align		4
        /*0000*/ 	.byte	0x04, 0x2f
        /*0002*/ 	.short	(.L_1 - .L_0)
	.align		4
.L_0:
        /*0004*/ 	.word	index@(_Z11tanh_kernelPfii)
        /*0008*/ 	.word	0x0000000c


	//----- nvinfo : EIATTR_FRAME_SIZE
	.align		4
.L_1:
        /*000c*/ 	.byte	0x04, 0x11
        /*000e*/ 	.short	(.L_3 - .L_2)
	.align		4
.L_2:
        /*0010*/ 	.word	index@(_Z11tanh_kernelPfii)
        /*0014*/ 	.word	0x00000000


	//----- nvinfo : EIATTR_MIN_STACK_SIZE
	.align		4
.L_3:
        /*0018*/ 	.byte	0x04, 0x12
        /*001a*/ 	.short	(.L_5 - .L_4)
	.align		4
.L_4:
        /*001c*/ 	.word	index@(_Z11tanh_kernelPfii)
        /*0020*/ 	.word	0x00000000
.L_5:


//--------------------- .nv.compat                --------------------------
	.section	.nv.compat,"",@"SHT_CUDA_COMPAT_INFO"
	.align	4
        /*0000*/ 	.byte	0x02, 0x09, 0x00, 0x00, 0x02, 0x02, 0x01, 0x00, 0x02, 0x05, 0x05, 0x00, 0x03, 0x07, 0x01, 0x01
        /*0010*/ 	.byte	0x02, 0x03, 0x00, 0x00, 0x02, 0x06, 0x01, 0x00, 0x04, 0x0b, 0x08, 0x00, 0x01, 0x00, 0x00, 0x00
        /*0020*/ 	.byte	0x00, 0x00, 0x00, 0x00


//--------------------- .nv.info._Z11tanh_kernelPfii --------------------------
	.section	.nv.info._Z11tanh_kernelPfii,"",@"SHT_CUDA_INFO"
	.sectionflags	@""
	.align	4


	//----- nvinfo : EIATTR_CUDA_API_VERSION
	.align		4
        /*0000*/ 	.byte	0x04, 0x37
        /*0002*/ 	.short	(.L_7 - .L_6)
.L_6:
        /*0004*/ 	.word	0x00000082


	//----- nvinfo : EIATTR_KPARAM_INFO
	.align		4
.L_7:
        /*0008*/ 	.byte	0x04, 0x17
        /*000a*/ 	.short	(.L_9 - .L_8)
.L_8:
        /*000c*/ 	.word	0x00000000
        /*0010*/ 	.short	0x0002
        /*0012*/ 	.short	0x000c
        /*0014*/ 	.byte	0x00, 0xf0, 0x11, 0x00


	//----- nvinfo : EIATTR_KPARAM_INFO
	.align		4
.L_9:
        /*0018*/ 	.byte	0x04, 0x17
        /*001a*/ 	.short	(.L_11 - .L_10)
.L_10:
        /*001c*/ 	.word	0x00000000
        /*0020*/ 	.short	0x0001
        /*0022*/ 	.short	0x0008
        /*0024*/ 	.byte	0x00, 0xf0, 0x11, 0x00


	//----- nvinfo : EIATTR_KPARAM_INFO
	.align		4
.L_11:
        /*0028*/ 	.byte	0x04, 0x17
        /*002a*/ 	.short	(.L_13 - .L_12)
.L_12:
        /*002c*/ 	.word	0x00000000
        /*0030*/ 	.short	0x0000
        /*0032*/ 	.short	0x0000
        /*0034*/ 	.byte	0x00, 0xf5, 0x21, 0x00


	//----- nvinfo : EIATTR_SPARSE_MMA_MASK
	.align		4
.L_13:
        /*0038*/ 	.byte	0x03, 0x50
        /*003a*/ 	.short	0x0000


	//----- nvinfo : EIATTR_MAXREG_COUNT
	.align		4
        /*003c*/ 	.byte	0x03, 0x1b
        /*003e*/ 	.short	0x00ff


	//----- nvinfo : EIATTR_NUM_BARRIERS
	.align		4
        /*0040*/ 	.byte	0x02, 0x4c
        /*0042*/ 	.byte	0x01
	.zero		1


	//----- nvinfo : EIATTR_MERCURY_ISA_VERSION
	.align		4
        /*0044*/ 	.byte	0x03, 0x5f
        /*0046*/ 	.short	0x0101


	//----- nvinfo : EIATTR_VRC_CTA_INIT_COUNT
	.align		4
        /*0048*/ 	.byte	0x02, 0x4a
	.zero		1
	.zero		1


	//----- nvinfo : EIATTR_EXIT_INSTR_OFFSETS
	.align		4
        /*004c*/ 	.byte	0x04, 0x1c
        /*004e*/ 	.short	(.L_15 - .L_14)


	//   ....[0]....
.L_14:
        /*0050*/ 	.word	0x000001c0


	//----- nvinfo : EIATTR_CBANK_PARAM_SIZE
	.align		4
.L_15:
        /*0054*/ 	.byte	0x03, 0x19
        /*0056*/ 	.short	0x0010


	//----- nvinfo : EIATTR_PARAM_CBANK
	.align		4
        /*0058*/ 	.byte	0x04, 0x0a
        /*005a*/ 	.short	(.L_17 - .L_16)
	.align		4
.L_16:
        /*005c*/ 	.word	index@(.nv.constant0._Z11tanh_kernelPfii)
        /*0060*/ 	.short	0x0380
        /*0062*/ 	.short	0x0010


	//----- nvinfo : EIATTR_SW_WAR
	.align		4
.L_17:
        /*0064*/ 	.byte	0x04, 0x36
        /*0066*/ 	.short	(.L_19 - .L_18)
.L_18:
        /*0068*/ 	.word	0x00000008
.L_19:


//--------------------- .nv.callgraph             --------------------------
	.section	.nv.callgraph,"",@"SHT_CUDA_CALLGRAPH"
	.align	4
	.sectionentsize	8
	.align		4
        /*0000*/ 	.word	0x00000000
	.align		4
        /*0004*/ 	.word	0xffffffff
	.align		4
        /*0008*/ 	.word	0x00000000
	.align		4
        /*000c*/ 	.word	0xfffffffe
	.align		4
        /*0010*/ 	.word	0x00000000
	.align		4
        /*0014*/ 	.word	0xfffffffd
	.align		4
        /*0018*/ 	.word	0x00000000
	.align		4
        /*001c*/ 	.word	0xfffffffc


//--------------------- .text._Z11tanh_kernelPfii --------------------------
	.section	.text._Z11tanh_kernelPfii,"ax",@progbits
	.align	128
        .global         _Z11tanh_kernelPfii
        .type           _Z11tanh_kernelPfii,@function
        .size           _Z11tanh_kernelPfii,(.L_x_1 - _Z11tanh_kernelPfii)
        .other          _Z11tanh_kernelPfii,@"STO_CUDA_ENTRY STV_DEFAULT"
_Z11tanh_kernelPfii:
.text._Z11tanh_kernelPfii:
[----:B------:R-:W-:Y:S01]  /*0000*/  LDC R1, c[0x0][0x37c] ;  /* 0x0000df00ff017b82 */ /* 0x000fe20000000800 */
[----:B------:R-:W0:Y:S07]  /*0010*/  S2R R0, SR_TID.X ;  /* 0x0000000000007919 */ /* 0x000e2e0000002100 */
[----:B------:R-:W0:Y:S01]  /*0020*/  S2UR UR6, SR_CTAID.X ;  /* 0x00000000000679c3 */ /* 0x000e220000002500 */
[----:B------:R-:W1:Y:S07]  /*0030*/  LDCU.64 UR4, c[0x0][0x358] ;  /* 0x00006b00ff0477ac */ /* 0x000e6e0008000a00 */
[----:B------:R-:W0:Y:S08]  /*0040*/  LDC R5, c[0x0][0x360] ;  /* 0x0000d800ff057b82 */ /* 0x000e300000000800 */
[----:B------:R-:W2:Y:S01]  /*0050*/  LDC.64 R2, c[0x0][0x380] ;  /* 0x0000e000ff027b82 */ /* 0x000ea20000000a00 */
[----:B0-----:R-:W-:-:S04]  /*0060*/  IMAD R5, R5, UR6, R0 ;  /* 0x0000000605057c24 */ /* 0x001fc8000f8e0200 */
[----:B--2---:R-:W-:-:S05]  /*0070*/  IMAD.WIDE R2, R5, 0x4, R2 ;  /* 0x0000000405027825 */ /* 0x004fca00078e0202 */
[----:B-1----:R-:W2:Y:S01]  /*0080*/  LDG.E R4, desc[UR4][R2.64] ;  /* 0x0000000402047981 */ /* 0x002ea2000c1e1900 */
[----:B------:R-:W-:Y:S01]  /*0090*/  HFMA2 R8, -RZ, RZ, 1.125, -9232 ;  /* 0x3c80f082ff087431 */ /* 0x000fe200000001ff */
[----:B------:R-:W-:Y:S01]  /*00a0*/  MOV R6, 0x3f800000 ;  /* 0x3f80000000067802 */ /* 0x000fe20000000f00 */
[C---:B--2---:R-:W-:Y:S01]  /*00b0*/  FMUL R0, |R4|.reuse, 2.8853900432586669922 ;  /* 0x4038aa3b04007820 */ /* 0x044fe20000400200 */
[C---:B------:R-:W-:Y:S01]  /*00c0*/  FMUL R9, R4.reuse, R4 ;  /* 0x0000000404097220 */ /* 0x040fe20000400000 */
[C---:B------:R-:W-:Y:S02]  /*00d0*/  FSETP.GE.AND P1, PT, |R4|.reuse, 0.60000002384185791016, PT ;  /* 0x3f19999a0400780b */ /* 0x040fe40003f26200 */
[----:B------:R-:W-:Y:S01]  /*00e0*/  FSETP.GE.AND P0, PT, |R4|, 9.010913848876953125, PT ;  /* 0x41102cb40400780b */ /* 0x000fe20003f06200 */
[C---:B------:R-:W-:Y:S01]  /*00f0*/  FFMA R8, R9.reuse, R8, -0.052303962409496307373 ;  /* 0xbd563cae09087423 */ /* 0x040fe20000000008 */
[----:B------:R-:W0:Y:S03]  /*0100*/  MUFU.EX2 R0, R0 ;  /* 0x0000000000007308 */ /* 0x000e260000000800 */
[----:B------:R-:W-:Y:S01]  /*0110*/  FFMA R8, R9, R8, 0.1331529766321182251 ;  /* 0x3e08594109087423 */ /* 0x000fe20000000008 */
[----:B0-----:R-:W-:-:S03]  /*0120*/  FADD R5, R0, 1 ;  /* 0x3f80000000057421 */ /* 0x001fc60000000000 */
[----:B------:R-:W-:-:S04]  /*0130*/  FFMA R0, R9, R8, -0.33332768082618713379 ;  /* 0xbeaaa9ed09007423 */ /* 0x000fc80000000008 */
[----:B------:R-:W-:Y:S01]  /*0140*/  FFMA R9, R9, R0, RZ ;  /* 0x0000000009097223 */ /* 0x000fe200000000ff */
[----:B------:R-:W0:Y:S02]  /*0150*/  MUFU.RCP R5, R5 ;  /* 0x0000000500057308 */ /* 0x000e240000001000 */
[----:B0-----:R-:W-:-:S05]  /*0160*/  FFMA R6, R5, -2, R6 ;  /* 0xc000000005067823 */ /* 0x001fca0000000006 */
[----:B------:R-:W-:-:S04]  /*0170*/  FSEL R7, R6, 1, !P0 ;  /* 0x3f80000006077808 */ /* 0x000fc80004000000 */
[--C-:B------:R-:W-:Y:S01]  /*0180*/  LOP3.LUT R7, R7, 0x80000000, R4.reuse, 0xb8, !PT ;  /* 0x8000000007077812 */ /* 0x100fe200078eb804 */
[----:B------:R-:W-:-:S05]  /*0190*/  @!P1 FFMA R7, R4, R9, R4 ;  /* 0x0000000904079223 */ /* 0x000fca0000000004 */
[----:B------:R-:W-:Y:S01]  /*01a0*/  STG.E desc[UR4][R2.64], R7 ;  /* 0x0000000702007986 */ /* 0x000fe2000c101904 */
[----:B------:R-:W-:Y:S06]  /*01b0*/  BAR.SYNC.DEFER_BLOCKING 0x0 ;  /* 0x0000000000007b1d */ /* 0x000fec0000010000 */
[----:B------:R-:W-:Y:S05]  /*01c0*/  EXIT ;  /* 0x000000000000794d */ /* 0x000fea0003800000 */
.L_x_0:
[----:B------:R-:W-:-:S00]  /*01d0*/  BRA `(.L_x_0) ;  /* 0xfffffffc00fc7947 */ /* 0x000fc0000383ffff */
[----:B------:R-:W-:-:S00]  /*01e0*/  NOP ;  /* 0x0000000000007918 */ /* 0x000fc00000000000 */
        /* <DEDUP_REMOVED lines=9> */
.L_x_1:


//--------------------- .nv.shared.reserved.0     --------------------------
	.section	.nv.shared.reserved.0,"aw",@nobits
	.weak		__nv_reservedSMEM_offset_0_alias
	.size		__nv_reservedSMEM_offset_0_alias, 0, 64
	.other		__nv_reservedSMEM_offset_0_alias,@"STO_CUDA_RESERVED_SHARED STV_DEFAULT"
__nv_reservedSMEM_offset_0_alias:
	.zero		0
	.zero		64


//--------------------- .nv.constant0._Z11tanh_kernelPfii --------------------------
	.section	.nv.constant0._Z11tanh_kernelPfii,"a",@progbits
	.sectionflags	@""
	.align	4
.nv.constant0._Z11tanh_kernelPfii:
	.zero		912


//--------------------- SYMBOLS --------------------------

	.type		.nv.reservedSmem.offset0,@object
	.size		.nv.reservedSmem.offset0,0x4
